//
// Generated by NVIDIA NVVM Compiler
//
// Compiler Build ID: CL-36424714
// Cuda compilation tools, release 13.0, V13.0.88
// Based on NVVM 20.0.0
//

.version 9.0
.target sm_100
.address_size 64

	// .globl	_Z10interpExpoPdS_S_S_PiS_i

.visible .entry _Z10interpExpoPdS_S_S_PiS_i(
	.param .u64 .ptr .align 1 _Z10interpExpoPdS_S_S_PiS_i_param_0,
	.param .u64 .ptr .align 1 _Z10interpExpoPdS_S_S_PiS_i_param_1,
	.param .u64 .ptr .align 1 _Z10interpExpoPdS_S_S_PiS_i_param_2,
	.param .u64 .ptr .align 1 _Z10interpExpoPdS_S_S_PiS_i_param_3,
	.param .u64 .ptr .align 1 _Z10interpExpoPdS_S_S_PiS_i_param_4,
	.param .u64 .ptr .align 1 _Z10interpExpoPdS_S_S_PiS_i_param_5,
	.param .u32 _Z10interpExpoPdS_S_S_PiS_i_param_6
)
{
	.reg .pred 	%p<9>;
	.reg .b32 	%r<54>;
	.reg .b32 	%f<3>;
	.reg .b64 	%rd<24>;
	.reg .b64 	%fd<80>;

	ld.param.u64 	%rd3, [_Z10interpExpoPdS_S_S_PiS_i_param_0];
	ld.param.u64 	%rd1, [_Z10interpExpoPdS_S_S_PiS_i_param_1];
	ld.param.u64 	%rd4, [_Z10interpExpoPdS_S_S_PiS_i_param_2];
	ld.param.u64 	%rd5, [_Z10interpExpoPdS_S_S_PiS_i_param_3];
	ld.param.u64 	%rd6, [_Z10interpExpoPdS_S_S_PiS_i_param_4];
	ld.param.u64 	%rd2, [_Z10interpExpoPdS_S_S_PiS_i_param_5];
	ld.param.u32 	%r17, [_Z10interpExpoPdS_S_S_PiS_i_param_6];
	cvta.to.global.u64 	%rd7, %rd4;
	cvta.to.global.u64 	%rd8, %rd3;
	cvta.to.global.u64 	%rd9, %rd5;
	cvta.to.global.u64 	%rd10, %rd6;
	mov.u32 	%r18, %ctaid.x;
	mov.u32 	%r19, %ntid.x;
	mov.u32 	%r20, %tid.x;
	mad.lo.s32 	%r1, %r18, %r19, %r20;
	mul.wide.s32 	%rd11, %r1, 4;
	add.s64 	%rd12, %rd10, %rd11;
	ld.global.u32 	%r21, [%rd12];
	max.s32 	%r22, %r21, 0;
	add.s32 	%r23, %r17, -1;
	setp.lt.s32 	%p1, %r22, %r23;
	add.s32 	%r24, %r17, -2;
	selp.b32 	%r2, %r22, %r24, %p1;
	mul.wide.s32 	%rd13, %r2, 8;
	add.s64 	%rd14, %rd9, %rd13;
	ld.global.f64 	%fd1, [%rd14];
	mul.wide.s32 	%rd15, %r1, 8;
	add.s64 	%rd16, %rd8, %rd15;
	ld.global.f64 	%fd17, [%rd16];
	add.s64 	%rd17, %rd7, %rd13;
	ld.global.f64 	%fd18, [%rd17];
	sub.f64 	%fd2, %fd17, %fd18;
	ld.global.f64 	%fd19, [%rd14+8];
	div.rn.f64 	%fd76, %fd1, %fd19;
	{
	.reg .b32 %temp; 
	mov.b64 	{%temp, %r50}, %fd76;
	}
	{
	.reg .b32 %temp; 
	mov.b64 	{%r51, %temp}, %fd76;
	}
	setp.gt.s32 	%p2, %r50, 1048575;
	mov.b32 	%r52, -1023;
	@%p2 bra 	$L__BB0_2;
	mul.f64 	%fd76, %fd76, 0d4350000000000000;
	{
	.reg .b32 %temp; 
	mov.b64 	{%temp, %r50}, %fd76;
	}
	{
	.reg .b32 %temp; 
	mov.b64 	{%r51, %temp}, %fd76;
	}
	mov.b32 	%r52, -1077;
$L__BB0_2:
	add.s32 	%r26, %r50, -1;
	setp.gt.u32 	%p3, %r26, 2146435070;
	@%p3 bra 	$L__BB0_6;
	shr.u32 	%r29, %r50, 20;
	add.s32 	%r53, %r52, %r29;
	and.b32  	%r30, %r50, 1048575;
	or.b32  	%r31, %r30, 1072693248;
	mov.b64 	%fd77, {%r51, %r31};
	setp.lt.u32 	%p5, %r31, 1073127583;
	@%p5 bra 	$L__BB0_5;
	{
	.reg .b32 %temp; 
	mov.b64 	{%r32, %temp}, %fd77;
	}
	{
	.reg .b32 %temp; 
	mov.b64 	{%temp, %r33}, %fd77;
	}
	add.s32 	%r34, %r33, -1048576;
	mov.b64 	%fd77, {%r32, %r34};
	add.s32 	%r53, %r53, 1;
$L__BB0_5:
	add.f64 	%fd21, %fd77, 0dBFF0000000000000;
	add.f64 	%fd22, %fd77, 0d3FF0000000000000;
	rcp.approx.ftz.f64 	%fd23, %fd22;
	neg.f64 	%fd24, %fd22;
	fma.rn.f64 	%fd25, %fd24, %fd23, 0d3FF0000000000000;
	fma.rn.f64 	%fd26, %fd25, %fd25, %fd25;
	fma.rn.f64 	%fd27, %fd26, %fd23, %fd23;
	mul.f64 	%fd28, %fd21, %fd27;
	fma.rn.f64 	%fd29, %fd21, %fd27, %fd28;
	mul.f64 	%fd30, %fd29, %fd29;
	fma.rn.f64 	%fd31, %fd30, 0d3EB1380B3AE80F1E, 0d3ED0EE258B7A8B04;
	fma.rn.f64 	%fd32, %fd31, %fd30, 0d3EF3B2669F02676F;
	fma.rn.f64 	%fd33, %fd32, %fd30, 0d3F1745CBA9AB0956;
	fma.rn.f64 	%fd34, %fd33, %fd30, 0d3F3C71C72D1B5154;
	fma.rn.f64 	%fd35, %fd34, %fd30, 0d3F624924923BE72D;
	fma.rn.f64 	%fd36, %fd35, %fd30, 0d3F8999999999A3C4;
	fma.rn.f64 	%fd37, %fd36, %fd30, 0d3FB5555555555554;
	sub.f64 	%fd38, %fd21, %fd29;
	add.f64 	%fd39, %fd38, %fd38;
	neg.f64 	%fd40, %fd29;
	fma.rn.f64 	%fd41, %fd40, %fd21, %fd39;
	mul.f64 	%fd42, %fd27, %fd41;
	mul.f64 	%fd43, %fd30, %fd37;
	fma.rn.f64 	%fd44, %fd43, %fd29, %fd42;
	xor.b32  	%r35, %r53, -2147483648;
	mov.b32 	%r36, 1127219200;
	mov.b64 	%fd45, {%r35, %r36};
	mov.b32 	%r37, -2147483648;
	mov.b64 	%fd46, {%r37, %r36};
	sub.f64 	%fd47, %fd45, %fd46;
	fma.rn.f64 	%fd48, %fd47, 0d3FE62E42FEFA39EF, %fd29;
	fma.rn.f64 	%fd49, %fd47, 0dBFE62E42FEFA39EF, %fd48;
	sub.f64 	%fd50, %fd49, %fd29;
	sub.f64 	%fd51, %fd44, %fd50;
	fma.rn.f64 	%fd52, %fd47, 0d3C7ABC9E3B39803F, %fd51;
	add.f64 	%fd78, %fd48, %fd52;
	bra.uni 	$L__BB0_7;
$L__BB0_6:
	fma.rn.f64 	%fd20, %fd76, 0d7FF0000000000000, 0d7FF0000000000000;
	{
	.reg .b32 %temp; 
	mov.b64 	{%temp, %r27}, %fd76;
	}
	and.b32  	%r28, %r27, 2147483647;
	setp.eq.s32 	%p4, %r28, 0;
	selp.f64 	%fd78, 0dFFF0000000000000, %fd20, %p4;
$L__BB0_7:
	neg.f64 	%fd53, %fd2;
	mul.f64 	%fd54, %fd78, %fd53;
	cvta.to.global.u64 	%rd18, %rd2;
	add.s64 	%rd20, %rd18, %rd13;
	ld.global.f64 	%fd55, [%rd20];
	div.rn.f64 	%fd12, %fd54, %fd55;
	fma.rn.f64 	%fd56, %fd12, 0d3FF71547652B82FE, 0d4338000000000000;
	{
	.reg .b32 %temp; 
	mov.b64 	{%r13, %temp}, %fd56;
	}
	mov.f64 	%fd57, 0dC338000000000000;
	add.rn.f64 	%fd58, %fd56, %fd57;
	fma.rn.f64 	%fd59, %fd58, 0dBFE62E42FEFA39EF, %fd12;
	fma.rn.f64 	%fd60, %fd58, 0dBC7ABC9E3B39803F, %fd59;
	fma.rn.f64 	%fd61, %fd60, 0d3E5ADE1569CE2BDF, 0d3E928AF3FCA213EA;
	fma.rn.f64 	%fd62, %fd61, %fd60, 0d3EC71DEE62401315;
	fma.rn.f64 	%fd63, %fd62, %fd60, 0d3EFA01997C89EB71;
	fma.rn.f64 	%fd64, %fd63, %fd60, 0d3F2A01A014761F65;
	fma.rn.f64 	%fd65, %fd64, %fd60, 0d3F56C16C1852B7AF;
	fma.rn.f64 	%fd66, %fd65, %fd60, 0d3F81111111122322;
	fma.rn.f64 	%fd67, %fd66, %fd60, 0d3FA55555555502A1;
	fma.rn.f64 	%fd68, %fd67, %fd60, 0d3FC5555555555511;
	fma.rn.f64 	%fd69, %fd68, %fd60, 0d3FE000000000000B;
	fma.rn.f64 	%fd70, %fd69, %fd60, 0d3FF0000000000000;
	fma.rn.f64 	%fd71, %fd70, %fd60, 0d3FF0000000000000;
	{
	.reg .b32 %temp; 
	mov.b64 	{%r14, %temp}, %fd71;
	}
	{
	.reg .b32 %temp; 
	mov.b64 	{%temp, %r15}, %fd71;
	}
	shl.b32 	%r38, %r13, 20;
	add.s32 	%r39, %r38, %r15;
	mov.b64 	%fd79, {%r14, %r39};
	{
	.reg .b32 %temp; 
	mov.b64 	{%temp, %r40}, %fd12;
	}
	mov.b32 	%f2, %r40;
	abs.f32 	%f1, %f2;
	setp.lt.f32 	%p6, %f1, 0f4086232B;
	@%p6 bra 	$L__BB0_10;
	setp.lt.f64 	%p7, %fd12, 0d0000000000000000;
	add.f64 	%fd72, %fd12, 0d7FF0000000000000;
	selp.f64 	%fd79, 0d0000000000000000, %fd72, %p7;
	setp.geu.f32 	%p8, %f1, 0f40874800;
	@%p8 bra 	$L__BB0_10;
	shr.u32 	%r41, %r13, 31;
	add.s32 	%r42, %r13, %r41;
	shr.s32 	%r43, %r42, 1;
	shl.b32 	%r44, %r43, 20;
	add.s32 	%r45, %r15, %r44;
	mov.b64 	%fd73, {%r14, %r45};
	sub.s32 	%r46, %r13, %r43;
	shl.b32 	%r47, %r46, 20;
	add.s32 	%r48, %r47, 1072693248;
	mov.b32 	%r49, 0;
	mov.b64 	%fd74, {%r49, %r48};
	mul.f64 	%fd79, %fd74, %fd73;
$L__BB0_10:
	cvta.to.global.u64 	%rd21, %rd1;
	mul.f64 	%fd75, %fd1, %fd79;
	add.s64 	%rd23, %rd21, %rd15;
	st.global.f64 	[%rd23], %fd75;
	ret;

}


// ===== COMPILED SASS (sm_100) =====

	.target	sm_100

	.elftype	@"ET_EXEC"


//--------------------- .note.nv.tkinfo           --------------------------
	.section	.note.nv.tkinfo,"",@"SHT_NOTE"
	.sectionflags	@"SHF_NOTE_NV_TKINFO"
	.tkinfo
        /*0018*/ 	.word	0x00000002
        /*0030*/ 	.string	""
        /*0030*/ 	.string	"ptxas"
        /*0030*/ 	.string	"Cuda compilation tools, release 13.0, V13.0.88"
        /*0030*/ 	.string	"Build cuda_13.0.r13.0/compiler.36424714_0"
        /*0030*/ 	.string	"-arch sm_100 -m 64 "



//--------------------- .note.nv.cuinfo           --------------------------
	.section	.note.nv.cuinfo,"",@"SHT_NOTE"
	.sectionflags	@"SHF_NOTE_NV_CUINFO"
        /*0018*/ 	.short	0x0002
        /*001a*/ 	.short	0x0064
        /*001c*/ 	.short	0x0082
	.zero		2


//--------------------- .nv.info                  --------------------------
	.section	.nv.info,"",@"SHT_CUDA_INFO"
	.align	4


	//----- nvinfo : EIATTR_REGCOUNT
	.align		4
        /*0000*/ 	.byte	0x04, 0x2f
        /*0002*/ 	.short	(.L_1 - .L_0)
	.align		4
.L_0:
        /*0004*/ 	.word	index@(_Z10interpExpoPdS_S_S_PiS_i)
        /*0008*/ 	.word	0x0000001d


	//----- nvinfo : EIATTR_FRAME_SIZE
	.align		4
.L_1:
        /*000c*/ 	.byte	0x04, 0x11
        /*000e*/ 	.short	(.L_3 - .L_2)
	.align		4
.L_2:
        /*0010*/ 	.word	index@($__internal_0_$__cuda_sm20_div_rn_f64_full)
        /*0014*/ 	.word	0x00000000


	//----- nvinfo : EIATTR_FRAME_SIZE
	.align		4
.L_3:
        /*0018*/ 	.byte	0x04, 0x11
        /*001a*/ 	.short	(.L_5 - .L_4)
	.align		4
.L_4:
        /*001c*/ 	.word	index@(_Z10interpExpoPdS_S_S_PiS_i)
        /*0020*/ 	.word	0x00000000


	//----- nvinfo : EIATTR_MIN_STACK_SIZE
	.align		4
.L_5:
        /*0024*/ 	.byte	0x04, 0x12
        /*0026*/ 	.short	(.L_7 - .L_6)
	.align		4
.L_6:
        /*0028*/ 	.word	index@(_Z10interpExpoPdS_S_S_PiS_i)
        /*002c*/ 	.word	0x00000000
.L_7:


//--------------------- .nv.compat                --------------------------
	.section	.nv.compat,"",@"SHT_CUDA_COMPAT_INFO"
	.align	4
        /*0000*/ 	.byte	0x02, 0x09, 0x00, 0x00, 0x02, 0x02, 0x01, 0x00, 0x02, 0x05, 0x05, 0x00, 0x03, 0x07, 0x01, 0x01
        /*0010*/ 	.byte	0x02, 0x03, 0x00, 0x00, 0x02, 0x06, 0x01, 0x00, 0x04, 0x0b, 0x08, 0x00, 0x01, 0x00, 0x00, 0x00
        /*0020*/ 	.byte	0x00, 0x00, 0x00, 0x00


//--------------------- .nv.info._Z10interpExpoPdS_S_S_PiS_i --------------------------
	.section	.nv.info._Z10interpExpoPdS_S_S_PiS_i,"",@"SHT_CUDA_INFO"
	.sectionflags	@""
	.align	4


	//----- nvinfo : EIATTR_CUDA_API_VERSION
	.align		4
        /*0000*/ 	.byte	0x04, 0x37
        /*0002*/ 	.short	(.L_9 - .L_8)
.L_8:
        /*0004*/ 	.word	0x00000082


	//----- nvinfo : EIATTR_KPARAM_INFO
	.align		4
.L_9:
        /*0008*/ 	.byte	0x04, 0x17
        /*000a*/ 	.short	(.L_11 - .L_10)
.L_10:
        /*000c*/ 	.word	0x00000000
        /*0010*/ 	.short	0x0006
        /*0012*/ 	.short	0x0030
        /*0014*/ 	.byte	0x00, 0xf0, 0x11, 0x00


	//----- nvinfo : EIATTR_KPARAM_INFO
	.align		4
.L_11:
        /*0018*/ 	.byte	0x04, 0x17
        /*001a*/ 	.short	(.L_13 - .L_12)
.L_12:
        /*001c*/ 	.word	0x00000000
        /*0020*/ 	.short	0x0005
        /*0022*/ 	.short	0x0028
        /*0024*/ 	.byte	0x00, 0xf5, 0x21, 0x00


	//----- nvinfo : EIATTR_KPARAM_INFO
	.align		4
.L_13:
        /*0028*/ 	.byte	0x04, 0x17
        /*002a*/ 	.short	(.L_15 - .L_14)
.L_14:
        /*002c*/ 	.word	0x00000000
        /*0030*/ 	.short	0x0004
        /*0032*/ 	.short	0x0020
        /*0034*/ 	.byte	0x00, 0xf5, 0x21, 0x00


	//----- nvinfo : EIATTR_KPARAM_INFO
	.align		4
.L_15:
        /*0038*/ 	.byte	0x04, 0x17
        /*003a*/ 	.short	(.L_17 - .L_16)
.L_16:
        /*003c*/ 	.word	0x00000000
        /*0040*/ 	.short	0x0003
        /*0042*/ 	.short	0x0018
        /*0044*/ 	.byte	0x00, 0xf5, 0x21, 0x00


	//----- nvinfo : EIATTR_KPARAM_INFO
	.align		4
.L_17:
        /*0048*/ 	.byte	0x04, 0x17
        /*004a*/ 	.short	(.L_19 - .L_18)
.L_18:
        /*004c*/ 	.word	0x00000000
        /*0050*/ 	.short	0x0002
        /*0052*/ 	.short	0x0010
        /*0054*/ 	.byte	0x00, 0xf5, 0x21, 0x00


	//----- nvinfo : EIATTR_KPARAM_INFO
	.align		4
.L_19:
        /*0058*/ 	.byte	0x04, 0x17
        /*005a*/ 	.short	(.L_21 - .L_20)
.L_20:
        /*005c*/ 	.word	0x00000000
        /*0060*/ 	.short	0x0001
        /*0062*/ 	.short	0x0008
        /*0064*/ 	.byte	0x00, 0xf5, 0x21, 0x00


	//----- nvinfo : EIATTR_KPARAM_INFO
	.align		4
.L_21:
        /*0068*/ 	.byte	0x04, 0x17
        /*006a*/ 	.short	(.L_23 - .L_22)
.L_22:
        /*006c*/ 	.word	0x00000000
        /*0070*/ 	.short	0x0000
        /*0072*/ 	.short	0x0000
        /*0074*/ 	.byte	0x00, 0xf5, 0x21, 0x00


	//----- nvinfo : EIATTR_SPARSE_MMA_MASK
	.align		4
.L_23:
        /*0078*/ 	.byte	0x03, 0x50
        /*007a*/ 	.short	0x0000


	//----- nvinfo : EIATTR_MAXREG_COUNT
	.align		4
        /*007c*/ 	.byte	0x03, 0x1b
        /*007e*/ 	.short	0x00ff


	//----- nvinfo : EIATTR_MERCURY_ISA_VERSION
	.align		4
        /*0080*/ 	.byte	0x03, 0x5f
        /*0082*/ 	.short	0x0101


	//----- nvinfo : EIATTR_VRC_CTA_INIT_COUNT
	.align		4
        /*0084*/ 	.byte	0x02, 0x4a
	.zero		1
	.zero		1


	//----- nvinfo : EIATTR_EXIT_INSTR_OFFSETS
	.align		4
        /*0088*/ 	.byte	0x04, 0x1c
        /*008a*/ 	.short	(.L_25 - .L_24)


	//   ....[0]....
.L_24:
        /*008c*/ 	.word	0x00000da0


	//----- nvinfo : EIATTR_CRS_STACK_SIZE
	.align		4
.L_25:
        /*0090*/ 	.byte	0x04, 0x1e
        /*0092*/ 	.short	(.L_27 - .L_26)
.L_26:
        /*0094*/ 	.word	0x00000000


	//----- nvinfo : EIATTR_CBANK_PARAM_SIZE
	.align		4
.L_27:
        /*0098*/ 	.byte	0x03, 0x19
        /*009a*/ 	.short	0x0034


	//----- nvinfo : EIATTR_PARAM_CBANK
	.align		4
        /*009c*/ 	.byte	0x04, 0x0a
        /*009e*/ 	.short	(.L_29 - .L_28)
	.align		4
.L_28:
        /*00a0*/ 	.word	index@(.nv.constant0._Z10interpExpoPdS_S_S_PiS_i)
        /*00a4*/ 	.short	0x0380
        /*00a6*/ 	.short	0x0034


	//----- nvinfo : EIATTR_SW_WAR
	.align		4
.L_29:
        /*00a8*/ 	.byte	0x04, 0x36
        /*00aa*/ 	.short	(.L_31 - .L_30)
.L_30:
        /*00ac*/ 	.word	0x00000008
.L_31:


//--------------------- .nv.callgraph             --------------------------
	.section	.nv.callgraph,"",@"SHT_CUDA_CALLGRAPH"
	.align	4
	.sectionentsize	8
	.align		4
        /*0000*/ 	.word	0x00000000
	.align		4
        /*0004*/ 	.word	0xffffffff
	.align		4
        /*0008*/ 	.word	0x00000000
	.align		4
        /*000c*/ 	.word	0xfffffffe
	.align		4
        /*0010*/ 	.word	0x00000000
	.align		4
        /*0014*/ 	.word	0xfffffffd
	.align		4
        /*0018*/ 	.word	0x00000000
	.align		4
        /*001c*/ 	.word	0xfffffffc


//--------------------- .text._Z10interpExpoPdS_S_S_PiS_i --------------------------
	.section	.text._Z10interpExpoPdS_S_S_PiS_i,"ax",@progbits
	.align	128
        .global         _Z10interpExpoPdS_S_S_PiS_i
        .type           _Z10interpExpoPdS_S_S_PiS_i,@function
        .size           _Z10interpExpoPdS_S_S_PiS_i,(.L_x_15 - _Z10interpExpoPdS_S_S_PiS_i)
        .other          _Z10interpExpoPdS_S_S_PiS_i,@"STO_CUDA_ENTRY STV_DEFAULT"
_Z10interpExpoPdS_S_S_PiS_i:
.text._Z10interpExpoPdS_S_S_PiS_i:
[----:B------:R-:W-:Y:S01]  /*0000*/  LDC R1, c[0x0][0x37c] ;  /* 0x0000df00ff017b82 */ /* 0x000fe20000000800 */
[----:B------:R-:W0:Y:S07]  /*0010*/  S2R R5, SR_TID.X ;  /* 0x0000000000057919 */ /* 0x000e2e0000002100 */
[----:B------:R-:W0:Y:S01]  /*0020*/  S2UR UR6, SR_CTAID.X ;  /* 0x00000000000679c3 */ /* 0x000e220000002500 */
[----:B------:R-:W1:Y:S07]  /*0030*/  LDCU.64 UR4, c[0x0][0x358] ;  /* 0x00006b00ff0477ac */ /* 0x000e6e0008000a00 */
[----:B------:R-:W0:Y:S08]  /*0040*/  LDC R0, c[0x0][0x360] ;  /* 0x0000d800ff007b82 */ /* 0x000e300000000800 */
[----:B------:R-:W2:Y:S08]  /*0050*/  LDC.64 R2, c[0x0][0x3a0] ;  /* 0x0000e800ff027b82 */ /* 0x000eb00000000a00 */
[----:B------:R-:W3:Y:S01]  /*0060*/  LDC R4, c[0x0][0x3b0] ;  /* 0x0000ec00ff047b82 */ /* 0x000ee20000000800 */
[----:B0-----:R-:W-:-:S07]  /*0070*/  IMAD R0, R0, UR6, R5 ;  /* 0x0000000600007c24 */ /* 0x001fce000f8e0205 */
[----:B------:R-:W0:Y:S01]  /*0080*/  LDC.64 R12, c[0x0][0x398] ;  /* 0x0000e600ff0c7b82 */ /* 0x000e220000000a00 */
[----:B--2---:R-:W-:-:S07]  /*0090*/  IMAD.WIDE R2, R0, 0x4, R2 ;  /* 0x0000000400027825 */ /* 0x004fce00078e0202 */
[----:B------:R-:W2:Y:S01]  /*00a0*/  LDC.64 R6, c[0x0][0x380] ;  /* 0x0000e000ff067b82 */ /* 0x000ea20000000a00 */
[----:B-1----:R-:W4:Y:S01]  /*00b0*/  LDG.E R2, desc[UR4][R2.64] ;  /* 0x0000000402027981 */ /* 0x002f22000c1e1900 */
[----:B---3--:R-:W-:-:S06]  /*00c0*/  VIADD R5, R4, 0xffffffff ;  /* 0xffffffff04057836 */ /* 0x008fcc0000000000 */
[----:B------:R-:W1:Y:S01]  /*00d0*/  LDC.64 R10, c[0x0][0x390] ;  /* 0x0000e400ff0a7b82 */ /* 0x000e620000000a00 */
[----:B--2---:R-:W-:-:S06]  /*00e0*/  IMAD.WIDE R6, R0, 0x8, R6 ;  /* 0x0000000800067825 */ /* 0x004fcc00078e0206 */
[----:B------:R-:W2:Y:S01]  /*00f0*/  LDG.E.64 R6, desc[UR4][R6.64] ;  /* 0x0000000406067981 */ /* 0x000ea2000c1e1b00 */
[----:B----4-:R-:W-:-:S04]  /*0100*/  VIMNMX R14, PT, PT, RZ, R2, !PT ;  /* 0x00000002ff0e7248 */ /* 0x010fc80007fe0100 */
[----:B------:R-:W-:-:S13]  /*0110*/  ISETP.GE.AND P0, PT, R14, R5, PT ;  /* 0x000000050e00720c */ /* 0x000fda0003f06270 */
[----:B------:R-:W-:-:S04]  /*0120*/  @P0 VIADD R14, R4, 0xfffffffe ;  /* 0xfffffffe040e0836 */ /* 0x000fc80000000000 */
[----:B0-----:R-:W-:-:S05]  /*0130*/  IMAD.WIDE R12, R14, 0x8, R12 ;  /* 0x000000080e0c7825 */ /* 0x001fca00078e020c */
[----:B------:R-:W3:Y:S04]  /*0140*/  LDG.E.64 R8, desc[UR4][R12.64+0x8] ;  /* 0x000008040c087981 */ /* 0x000ee8000c1e1b00 */
[----:B------:R-:W4:Y:S01]  /*0150*/  LDG.E.64 R4, desc[UR4][R12.64] ;  /* 0x000000040c047981 */ /* 0x000f22000c1e1b00 */
[----:B-1----:R-:W-:-:S06]  /*0160*/  IMAD.WIDE R10, R14, 0x8, R10 ;  /* 0x000000080e0a7825 */ /* 0x002fcc00078e020a */
[----:B------:R-:W2:Y:S01]  /*0170*/  LDG.E.64 R10, desc[UR4][R10.64] ;  /* 0x000000040a0a7981 */ /* 0x000ea2000c1e1b00 */
[----:B------:R-:W-:Y:S01]  /*0180*/  IMAD.MOV.U32 R2, RZ, RZ, 0x1 ;  /* 0x00000001ff027424 */ /* 0x000fe200078e00ff */
[----:B------:R-:W-:Y:S01]  /*0190*/  BSSY.RECONVERGENT B0, `(.L_x_0) ;  /* 0x0000013000007945 */ /* 0x000fe20003800200 */
[----:B---3--:R-:W0:Y:S04]  /*01a0*/  MUFU.RCP64H R3, R9 ;  /* 0x0000000900037308 */ /* 0x008e280000001800 */
[----:B0-----:R-:W-:-:S08]  /*01b0*/  DFMA R16, -R8, R2, 1 ;  /* 0x3ff000000810742b */ /* 0x001fd00000000102 */
[----:B------:R-:W-:-:S08]  /*01c0*/  DFMA R16, R16, R16, R16 ;  /* 0x000000101010722b */ /* 0x000fd00000000010 */
[----:B------:R-:W-:-:S08]  /*01d0*/  DFMA R16, R2, R16, R2 ;  /* 0x000000100210722b */ /* 0x000fd00000000002 */
[----:B------:R-:W-:-:S08]  /*01e0*/  DFMA R2, -R8, R16, 1 ;  /* 0x3ff000000802742b */ /* 0x000fd00000000110 */
[----:B------:R-:W-:-:S08]  /*01f0*/  DFMA R2, R16, R2, R16 ;  /* 0x000000021002722b */ /* 0x000fd00000000010 */
[----:B----4-:R-:W-:-:S08]  /*0200*/  DMUL R12, R4, R2 ;  /* 0x00000002040c7228 */ /* 0x010fd00000000000 */
[----:B------:R-:W-:-:S08]  /*0210*/  DFMA R16, -R8, R12, R4 ;  /* 0x0000000c0810722b */ /* 0x000fd00000000104 */
[----:B------:R-:W-:Y:S01]  /*0220*/  DFMA R2, R2, R16, R12 ;  /* 0x000000100202722b */ /* 0x000fe2000000000c */
[----:B------:R-:W-:-:S09]  /*0230*/  FSETP.GEU.AND P1, PT, |R5|, 6.5827683646048100446e-37, PT ;  /* 0x036000000500780b */ /* 0x000fd20003f2e200 */
[----:B------:R-:W-:-:S05]  /*0240*/  FFMA R12, RZ, R9, R3 ;  /* 0x00000009ff0c7223 */ /* 0x000fca0000000003 */
[----:B------:R-:W-:Y:S01]  /*0250*/  FSETP.GT.AND P0, PT, |R12|, 1.469367938527859385e-39, PT ;  /* 0x001000000c00780b */ /* 0x000fe20003f04200 */
[----:B--2---:R-:W-:-:S12]  /*0260*/  DADD R6, R6, -R10 ;  /* 0x0000000006067229 */ /* 0x004fd8000000080a */
[----:B------:R-:W-:Y:S05]  /*0270*/  @P0 BRA P1, `(.L_x_1) ;  /* 0x0000000000100947 */ /* 0x000fea0000800000 */
[----:B------:R-:W-:Y:S01]  /*0280*/  IMAD.MOV.U32 R10, RZ, RZ, R4 ;  /* 0x000000ffff0a7224 */ /* 0x000fe200078e0004 */
[----:B------:R-:W-:Y:S01]  /*0290*/  MOV R18, 0x2c0 ;  /* 0x000002c000127802 */ /* 0x000fe20000000f00 */
[----:B------:R-:W-:-:S07]  /*02a0*/  IMAD.MOV.U32 R11, RZ, RZ, R5 ;  /* 0x000000ffff0b7224 */ /* 0x000fce00078e0005 */
[----:B------:R-:W-:Y:S05]  /*02b0*/  CALL.REL.NOINC `($__internal_0_$__cuda_sm20_div_rn_f64_full) ;  /* 0x0000000800bc7944 */ /* 0x000fea0003c00000 */
.L_x_1:
[----:B------:R-:W-:Y:S05]  /*02c0*/  BSYNC.RECONVERGENT B0 ;  /* 0x0000000000007941 */ /* 0x000fea0003800200 */
.L_x_0:
[----:B------:R-:W-:Y:S01]  /*02d0*/  ISETP.GT.AND P0, PT, R3, 0xfffff, PT ;  /* 0x000fffff0300780c */ /* 0x000fe20003f04270 */
[----:B------:R-:W-:Y:S01]  /*02e0*/  IMAD.MOV.U32 R10, RZ, RZ, R2 ;  /* 0x000000ffff0a7224 */ /* 0x000fe200078e0002 */
[----:B------:R-:W-:Y:S01]  /*02f0*/  BSSY.RECONVERGENT B0, `(.L_x_2) ;  /* 0x0000052000007945 */ /* 0x000fe20003800200 */
[--C-:B------:R-:W-:Y:S02]  /*0300*/  IMAD.MOV.U32 R11, RZ, RZ, R3.reuse ;  /* 0x000000ffff0b7224 */ /* 0x100fe400078e0003 */
[----:B------:R-:W-:-:S08]  /*0310*/  IMAD.MOV.U32 R8, RZ, RZ, R3 ;  /* 0x000000ffff087224 */ /* 0x000fd000078e0003 */
[----:B------:R-:W-:-:S10]  /*0320*/  @!P0 DMUL R10, R10, 1.80143985094819840000e+16 ;  /* 0x435000000a0a8828 */ /* 0x000fd40000000000 */
[----:B------:R-:W-:Y:S02]  /*0330*/  @!P0 IMAD.MOV.U32 R8, RZ, RZ, R11 ;  /* 0x000000ffff088224 */ /* 0x000fe400078e000b */
[----:B------:R-:W-:Y:S02]  /*0340*/  @!P0 IMAD.MOV.U32 R2, RZ, RZ, R10 ;  /* 0x000000ffff028224 */ /* 0x000fe400078e000a */
[----:B------:R-:W-:-:S05]  /*0350*/  VIADD R3, R8, 0xffffffff ;  /* 0xffffffff08037836 */ /* 0x000fca0000000000 */
[----:B------:R-:W-:Y:S01]  /*0360*/  ISETP.GT.U32.AND P1, PT, R3, 0x7feffffe, PT ;  /* 0x7feffffe0300780c */ /* 0x000fe20003f24070 */
[----:B------:R-:W-:Y:S02]  /*0370*/  IMAD.MOV.U32 R3, RZ, RZ, -0x3ff ;  /* 0xfffffc01ff037424 */ /* 0x000fe400078e00ff */
[----:B------:R-:W-:-:S10]  /*0380*/  @!P0 IMAD.MOV.U32 R3, RZ, RZ, -0x435 ;  /* 0xfffffbcbff038424 */ /* 0x000fd400078e00ff */
[----:B------:R-:W-:Y:S05]  /*0390*/  @P1 BRA `(.L_x_3) ;  /* 0x0000000400041947 */ /* 0x000fea0003800000 */
[C---:B------:R-:W-:Y:S01]  /*03a0*/  LOP3.LUT R9, R8.reuse, 0xfffff, RZ, 0xc0, !PT ;  /* 0x000fffff08097812 */ /* 0x040fe200078ec0ff */
[----:B------:R-:W-:Y:S01]  /*03b0*/  IMAD.MOV.U32 R10, RZ, RZ, R2 ;  /* 0x000000ffff0a7224 */ /* 0x000fe200078e0002 */
[----:B------:R-:W-:Y:S01]  /*03c0*/  UMOV UR6, 0x3ae80f1e ;  /* 0x3ae80f1e00067882 */ /* 0x000fe20000000000 */
[----:B------:R-:W-:Y:S01]  /*03d0*/  IMAD.MOV.U32 R12, RZ, RZ, RZ ;  /* 0x000000ffff0c7224 */ /* 0x000fe200078e00ff */
[----:B------:R-:W-:Y:S01]  /*03e0*/  LOP3.LUT R11, R9, 0x3ff00000, RZ, 0xfc, !PT ;  /* 0x3ff00000090b7812 */ /* 0x000fe200078efcff */
[----:B------:R-:W-:Y:S01]  /*03f0*/  IMAD.MOV.U32 R22, RZ, RZ, -0x748574fc ;  /* 0x8b7a8b04ff167424 */ /* 0x000fe200078e00ff */
[----:B------:R-:W-:Y:S01]  /*0400*/  UMOV UR7, 0x3eb1380b ;  /* 0x3eb1380b00077882 */ /* 0x000fe20000000000 */
[----:B------:R-:W-:Y:S01]  /*0410*/  IMAD.MOV.U32 R23, RZ, RZ, 0x3ed0ee25 ;  /* 0x3ed0ee25ff177424 */ /* 0x000fe200078e00ff */
[----:B------:R-:W-:Y:S01]  /*0420*/  ISETP.GE.U32.AND P0, PT, R11, 0x3ff6a09f, PT ;  /* 0x3ff6a09f0b00780c */ /* 0x000fe20003f06070 */
[----:B------:R-:W-:Y:S01]  /*0430*/  UMOV UR8, 0x80000000 ;  /* 0x8000000000087882 */ /* 0x000fe20000000000 */
[----:B------:R-:W-:Y:S01]  /*0440*/  LEA.HI R8, R8, R3, RZ, 0xc ;  /* 0x0000000308087211 */ /* 0x000fe200078f60ff */
[----:B------:R-:W-:-:S10]  /*0450*/  UMOV UR9, 0x43300000 ;  /* 0x4330000000097882 */ /* 0x000fd40000000000 */
[----:B------:R-:W-:Y:S02]  /*0460*/  @P0 VIADD R9, R11, 0xfff00000 ;  /* 0xfff000000b090836 */ /* 0x000fe40000000000 */
[----:B------:R-:W-:-:S03]  /*0470*/  @P0 VIADD R8, R8, 0x1 ;  /* 0x0000000108080836 */ /* 0x000fc60000000000 */
[----:B------:R-:W-:-:S06]  /*0480*/  @P0 MOV R11, R9 ;  /* 0x00000009000b0202 */ /* 0x000fcc0000000f00 */
[C---:B------:R-:W-:Y:S02]  /*0490*/  DADD R20, R10.reuse, 1 ;  /* 0x3ff000000a147429 */ /* 0x040fe40000000000 */
[----:B------:R-:W-:-:S04]  /*04a0*/  DADD R10, R10, -1 ;  /* 0xbff000000a0a7429 */ /* 0x000fc80000000000 */
[----:B------:R-:W0:Y:S02]  /*04b0*/  MUFU.RCP64H R13, R21 ;  /* 0x00000015000d7308 */ /* 0x000e240000001800 */
[----:B0-----:R-:W-:-:S08]  /*04c0*/  DFMA R16, -R20, R12, 1 ;  /* 0x3ff000001410742b */ /* 0x001fd0000000010c */
[----:B------:R-:W-:-:S08]  /*04d0*/  DFMA R16, R16, R16, R16 ;  /* 0x000000101010722b */ /* 0x000fd00000000010 */
[----:B------:R-:W-:-:S08]  /*04e0*/  DFMA R12, R12, R16, R12 ;  /* 0x000000100c0c722b */ /* 0x000fd0000000000c */
[----:B------:R-:W-:-:S08]  /*04f0*/  DMUL R16, R10, R12 ;  /* 0x0000000c0a107228 */ /* 0x000fd00000000000 */
[----:B------:R-:W-:-:S08]  /*0500*/  DFMA R16, R10, R12, R16 ;  /* 0x0000000c0a10722b */ /* 0x000fd00000000010 */
[----:B------:R-:W-:Y:S02]  /*0510*/  DMUL R18, R16, R16 ;  /* 0x0000001010127228 */ /* 0x000fe40000000000 */
[----:B------:R-:W-:-:S06]  /*0520*/  DADD R2, R10, -R16 ;  /* 0x000000000a027229 */ /* 0x000fcc0000000810 */
[----:B------:R-:W-:Y:S01]  /*0530*/  DFMA R20, R18, UR6, R22 ;  /* 0x0000000612147c2b */ /* 0x000fe20008000016 */
[----:B------:R-:W-:Y:S01]  /*0540*/  UMOV UR6, 0x9f02676f ;  /* 0x9f02676f00067882 */ /* 0x000fe20000000000 */
[----:B------:R-:W-:Y:S01]  /*0550*/  UMOV UR7, 0x3ef3b266 ;  /* 0x3ef3b26600077882 */ /* 0x000fe20000000000 */
[----:B------:R-:W-:Y:S01]  /*0560*/  LOP3.LUT R22, R8, 0x80000000, RZ, 0x3c, !PT ;  /* 0x8000000008167812 */ /* 0x000fe200078e3cff */
[----:B------:R-:W-:Y:S01]  /*0570*/  IMAD.MOV.U32 R23, RZ, RZ, 0x43300000 ;  /* 0x43300000ff177424 */ /* 0x000fe200078e00ff */
[----:B------:R-:W-:-:S03]  /*0580*/  DADD R8, R2, R2 ;  /* 0x0000000002087229 */ /* 0x000fc60000000002 */
[----:B------:R-:W-:Y:S01]  /*0590*/  DFMA R20, R18, R20, UR6 ;  /* 0x0000000612147e2b */ /* 0x000fe20008000014 */
[----:B------:R-:W-:Y:S01]  /*05a0*/  UMOV UR6, 0xa9ab0956 ;  /* 0xa9ab095600067882 */ /* 0x000fe20000000000 */
[----:B------:R-:W-:Y:S01]  /*05b0*/  UMOV UR7, 0x3f1745cb ;  /* 0x3f1745cb00077882 */ /* 0x000fe20000000000 */
[----:B------:R-:W-:Y:S01]  /*05c0*/  DADD R2, R22, -UR8 ;  /* 0x8000000816027e29 */ /* 0x000fe20008000000 */
[----:B------:R-:W-:Y:S01]  /*05d0*/  UMOV UR8, 0xfefa39ef ;  /* 0xfefa39ef00087882 */ /* 0x000fe20000000000 */
[----:B------:R-:W-:Y:S01]  /*05e0*/  UMOV UR9, 0x3fe62e42 ;  /* 0x3fe62e4200097882 */ /* 0x000fe20000000000 */
[----:B------:R-:W-:Y:S02]  /*05f0*/  DFMA R10, R10, -R16, R8 ;  /* 0x800000100a0a722b */ /* 0x000fe40000000008 */
[----:B------:R-:W-:Y:S01]  /*0600*/  DFMA R20, R18, R20, UR6 ;  /* 0x0000000612147e2b */ /* 0x000fe20008000014 */
[----:B------:R-:W-:Y:S01]  /*0610*/  UMOV UR6, 0x2d1b5154 ;  /* 0x2d1b515400067882 */ /* 0x000fe20000000000 */
[----:B------:R-:W-:Y:S01]  /*0620*/  UMOV UR7, 0x3f3c71c7 ;  /* 0x3f3c71c700077882 */ /* 0x000fe20000000000 */
[----:B------:R-:W-:-:S03]  /*0630*/  DFMA R8, R2, UR8, R16 ;  /* 0x0000000802087c2b */ /* 0x000fc60008000010 */
[----:B------:R-:W-:Y:S02]  /*0640*/  DMUL R10, R12, R10 ;  /* 0x0000000a0c0a7228 */ /* 0x000fe40000000000 */
[----:B------:R-:W-:Y:S01]  /*0650*/  DFMA R20, R18, R20, UR6 ;  /* 0x0000000612147e2b */ /* 0x000fe20008000014 */
[----:B------:R-:W-:Y:S01]  /*0660*/  UMOV UR6, 0x923be72d ;  /* 0x923be72d00067882 */ /* 0x000fe20000000000 */
[----:B------:R-:W-:-:S06]  /*0670*/  UMOV UR7, 0x3f624924 ;  /* 0x3f62492400077882 */ /* 0x000fcc0000000000 */
        /* <DEDUP_REMOVED lines=8> */
[----:B------:R-:W-:Y:S02]  /*0700*/  UMOV UR7, 0x3fe62e42 ;  /* 0x3fe62e4200077882 */ /* 0x000fe40000000000 */
[----:B------:R-:W-:Y:S01]  /*0710*/  DFMA R22, R2, -UR6, R8 ;  /* 0x8000000602167c2b */ /* 0x000fe20008000008 */
[----:B------:R-:W-:Y:S01]  /*0720*/  UMOV UR6, 0x3b39803f ;  /* 0x3b39803f00067882 */ /* 0x000fe20000000000 */
[----:B------:R-:W-:Y:S02]  /*0730*/  UMOV UR7, 0x3c7abc9e ;  /* 0x3c7abc9e00077882 */ /* 0x000fe40000000000 */
[----:B------:R-:W-:-:S04]  /*0740*/  DMUL R20, R18, R20 ;  /* 0x0000001412147228 */ /* 0x000fc80000000000 */
[----:B------:R-:W-:-:S04]  /*0750*/  DADD R22, -R16, R22 ;  /* 0x0000000010167229 */ /* 0x000fc80000000116 */
[----:B------:R-:W-:-:S08]  /*0760*/  DFMA R10, R16, R20, R10 ;  /* 0x00000014100a722b */ /* 0x000fd0000000000a */
[----:B------:R-:W-:-:S08]  /*0770*/  DADD R10, R10, -R22 ;  /* 0x000000000a0a7229 */ /* 0x000fd00000000816 */
[----:B------:R-:W-:-:S08]  /*0780*/  DFMA R10, R2, UR6, R10 ;  /* 0x00000006020a7c2b */ /* 0x000fd0000800000a */
[----:B------:R-:W-:Y:S01]  /*0790*/  DADD R10, R8, R10 ;  /* 0x00000000080a7229 */ /* 0x000fe2000000000a */
[----:B------:R-:W-:Y:S10]  /*07a0*/  BRA `(.L_x_4) ;  /* 0x0000000000187947 */ /* 0x000ff40003800000 */
.L_x_3:
[----:B------:R-:W-:Y:S01]  /*07b0*/  IMAD.MOV.U32 R2, RZ, RZ, 0x0 ;  /* 0x00000000ff027424 */ /* 0x000fe200078e00ff */
[----:B------:R-:W-:Y:S01]  /*07c0*/  LOP3.LUT P0, RZ, R11, 0x7fffffff, RZ, 0xc0, !PT ;  /* 0x7fffffff0bff7812 */ /* 0x000fe2000780c0ff */
[----:B------:R-:W-:-:S06]  /*07d0*/  IMAD.MOV.U32 R3, RZ, RZ, 0x7ff00000 ;  /* 0x7ff00000ff037424 */ /* 0x000fcc00078e00ff */
[----:B------:R-:W-:-:S10]  /*07e0*/  DFMA R2, R10, R2, +INF ;  /* 0x7ff000000a02742b */ /* 0x000fd40000000002 */
[----:B------:R-:W-:Y:S02]  /*07f0*/  FSEL R10, R2, RZ, P0 ;  /* 0x000000ff020a7208 */ /* 0x000fe40000000000 */
[----:B------:R-:W-:-:S07]  /*0800*/  FSEL R11, R3, -QNAN , P0 ;  /* 0xfff00000030b7808 */ /* 0x000fce0000000000 */
.L_x_4:
[----:B------:R-:W-:Y:S05]  /*0810*/  BSYNC.RECONVERGENT B0 ;  /* 0x0000000000007941 */ /* 0x000fea0003800200 */
.L_x_2:
[----:B------:R-:W0:Y:S02]  /*0820*/  LDC.64 R8, c[0x0][0x3a8] ;  /* 0x0000ea00ff087b82 */ /* 0x000e240000000a00 */
[----:B0-----:R-:W-:-:S06]  /*0830*/  IMAD.WIDE R8, R14, 0x8, R8 ;  /* 0x000000080e087825 */ /* 0x001fcc00078e0208 */
[----:B------:R-:W2:Y:S01]  /*0840*/  LDG.E.64 R8, desc[UR4][R8.64] ;  /* 0x0000000408087981 */ /* 0x000ea2000c1e1b00 */
[----:B------:R-:W-:Y:S01]  /*0850*/  IMAD.MOV.U32 R2, RZ, RZ, 0x1 ;  /* 0x00000001ff027424 */ /* 0x000fe200078e00ff */
[----:B------:R-:W-:Y:S01]  /*0860*/  DMUL R14, R6, -R10 ;  /* 0x8000000a060e7228 */ /* 0x000fe20000000000 */
[----:B------:R-:W-:Y:S09]  /*0870*/  BSSY.RECONVERGENT B0, `(.L_x_5) ;  /* 0x0000012000007945 */ /* 0x000ff20003800200 */
[----:B------:R-:W-:Y:S01]  /*0880*/  FSETP.GEU.AND P1, PT, |R15|, 6.5827683646048100446e-37, PT ;  /* 0x036000000f00780b */ /* 0x000fe20003f2e200 */
[----:B--2---:R-:W0:Y:S02]  /*0890*/  MUFU.RCP64H R3, R9 ;  /* 0x0000000900037308 */ /* 0x004e240000001800 */
[----:B0-----:R-:W-:-:S08]  /*08a0*/  DFMA R12, -R8, R2, 1 ;  /* 0x3ff00000080c742b */ /* 0x001fd00000000102 */
[----:B------:R-:W-:-:S08]  /*08b0*/  DFMA R12, R12, R12, R12 ;  /* 0x0000000c0c0c722b */ /* 0x000fd0000000000c */
[----:B------:R-:W-:-:S08]  /*08c0*/  DFMA R12, R2, R12, R2 ;  /* 0x0000000c020c722b */ /* 0x000fd00000000002 */
[----:B------:R-:W-:-:S08]  /*08d0*/  DFMA R2, -R8, R12, 1 ;  /* 0x3ff000000802742b */ /* 0x000fd0000000010c */
[----:B------:R-:W-:-:S08]  /*08e0*/  DFMA R2, R12, R2, R12 ;  /* 0x000000020c02722b */ /* 0x000fd0000000000c */
[----:B------:R-:W-:-:S08]  /*08f0*/  DMUL R6, R14, R2 ;  /* 0x000000020e067228 */ /* 0x000fd00000000000 */
[----:B------:R-:W-:-:S08]  /*0900*/  DFMA R10, -R8, R6, R14 ;  /* 0x00000006080a722b */ /* 0x000fd0000000010e */
[----:B------:R-:W-:-:S10]  /*0910*/  DFMA R2, R2, R10, R6 ;  /* 0x0000000a0202722b */ /* 0x000fd40000000006 */
[----:B------:R-:W-:-:S05]  /*0920*/  FFMA R6, RZ, R9, R3 ;  /* 0x00000009ff067223 */ /* 0x000fca0000000003 */
[----:B------:R-:W-:-:S13]  /*0930*/  FSETP.GT.AND P0, PT, |R6|, 1.469367938527859385e-39, PT ;  /* 0x001000000600780b */ /* 0x000fda0003f04200 */
[----:B------:R-:W-:Y:S05]  /*0940*/  @P0 BRA P1, `(.L_x_6) ;  /* 0x0000000000100947 */ /* 0x000fea0000800000 */
[----:B------:R-:W-:Y:S01]  /*0950*/  IMAD.MOV.U32 R10, RZ, RZ, R14 ;  /* 0x000000ffff0a7224 */ /* 0x000fe200078e000e */
[----:B------:R-:W-:Y:S01]  /*0960*/  MOV R18, 0x990 ;  /* 0x0000099000127802 */ /* 0x000fe20000000f00 */
[----:B------:R-:W-:-:S07]  /*0970*/  IMAD.MOV.U32 R11, RZ, RZ, R15 ;  /* 0x000000ffff0b7224 */ /* 0x000fce00078e000f */
[----:B------:R-:W-:Y:S05]  /*0980*/  CALL.REL.NOINC `($__internal_0_$__cuda_sm20_div_rn_f64_full) ;  /* 0x0000000400087944 */ /* 0x000fea0003c00000 */
.L_x_6:
[----:B------:R-:W-:Y:S05]  /*0990*/  BSYNC.RECONVERGENT B0 ;  /* 0x0000000000007941 */ /* 0x000fea0003800200 */
.L_x_5:
[----:B------:R-:W-:Y:S01]  /*09a0*/  IMAD.MOV.U32 R6, RZ, RZ, 0x652b82fe ;  /* 0x652b82feff067424 */ /* 0x000fe200078e00ff */
[----:B------:R-:W-:Y:S01]  /*09b0*/  MOV R7, 0x3ff71547 ;  /* 0x3ff7154700077802 */ /* 0x000fe20000000f00 */
[----:B------:R-:W-:Y:S01]  /*09c0*/  UMOV UR6, 0xfefa39ef ;  /* 0xfefa39ef00067882 */ /* 0x000fe20000000000 */
[----:B------:R-:W-:Y:S01]  /*09d0*/  UMOV UR7, 0x3fe62e42 ;  /* 0x3fe62e4200077882 */ /* 0x000fe20000000000 */
[----:B------:R-:W-:Y:S01]  /*09e0*/  FSETP.GEU.AND P0, PT, |R3|, 4.1917929649353027344, PT ;  /* 0x4086232b0300780b */ /* 0x000fe20003f0e200 */
[----:B------:R-:W-:Y:S02]  /*09f0*/  BSSY.RECONVERGENT B0, `(.L_x_7) ;  /* 0x0000037000007945 */ /* 0x000fe40003800200 */
[----:B------:R-:W-:-:S08]  /*0a00*/  DFMA R6, R2, R6, 6.75539944105574400000e+15 ;  /* 0x433800000206742b */ /* 0x000fd00000000006 */
[----:B------:R-:W-:-:S08]  /*0a10*/  DADD R8, R6, -6.75539944105574400000e+15 ;  /* 0xc338000006087429 */ /* 0x000fd00000000000 */
[----:B------:R-:W-:Y:S01]  /*0a20*/  DFMA R10, R8, -UR6, R2 ;  /* 0x80000006080a7c2b */ /* 0x000fe20008000002 */
[----:B------:R-:W-:Y:S01]  /*0a30*/  UMOV UR6, 0x3b39803f ;  /* 0x3b39803f00067882 */ /* 0x000fe20000000000 */
[----:B------:R-:W-:-:S06]  /*0a40*/  UMOV UR7, 0x3c7abc9e ;  /* 0x3c7abc9e00077882 */ /* 0x000fcc0000000000 */
[----:B------:R-:W-:Y:S01]  /*0a50*/  DFMA R8, R8, -UR6, R10 ;  /* 0x8000000608087c2b */ /* 0x000fe2000800000a */
[----:B------:R-:W-:Y:S01]  /*0a60*/  UMOV UR6, 0x69ce2bdf ;  /* 0x69ce2bdf00067882 */ /* 0x000fe20000000000 */
[----:B------:R-:W-:Y:S01]  /*0a70*/  IMAD.MOV.U32 R10, RZ, RZ, -0x35dec16 ;  /* 0xfca213eaff0a7424 */ /* 0x000fe200078e00ff */
[----:B------:R-:W-:Y:S01]  /*0a80*/  UMOV UR7, 0x3e5ade15 ;  /* 0x3e5ade1500077882 */ /* 0x000fe20000000000 */
[----:B------:R-:W-:-:S06]  /*0a90*/  IMAD.MOV.U32 R11, RZ, RZ, 0x3e928af3 ;  /* 0x3e928af3ff0b7424 */ /* 0x000fcc00078e00ff */
[----:B------:R-:W-:Y:S01]  /*0aa0*/  DFMA R10, R8, UR6, R10 ;  /* 0x00000006080a7c2b */ /* 0x000fe2000800000a */
        /* <DEDUP_REMOVED lines=23> */
[----:B------:R-:W-:-:S08]  /*0c20*/  DFMA R10, R8, R10, UR6 ;  /* 0x00000006080a7e2b */ /* 0x000fd0000800000a */
[C---:B------:R-:W-:Y:S02]  /*0c30*/  DFMA R12, R8.reuse, R10, 1 ;  /* 0x3ff00000080c742b */ /* 0x040fe4000000000a */
[----:B------:R-:W0:Y:S06]  /*0c40*/  LDC.64 R10, c[0x0][0x388] ;  /* 0x0000e200ff0a7b82 */ /* 0x000e2c0000000a00 */
[----:B------:R-:W-:-:S10]  /*0c50*/  DFMA R12, R8, R12, 1 ;  /* 0x3ff00000080c742b */ /* 0x000fd4000000000c */
[----:B------:R-:W-:Y:S02]  /*0c60*/  IMAD R9, R6, 0x100000, R13 ;  /* 0x0010000006097824 */ /* 0x000fe400078e020d */
[----:B------:R-:W-:Y:S01]  /*0c70*/  IMAD.MOV.U32 R8, RZ, RZ, R12 ;  /* 0x000000ffff087224 */ /* 0x000fe200078e000c */
[----:B------:R-:W-:Y:S06]  /*0c80*/  @!P0 BRA `(.L_x_8) ;  /* 0x0000000000348947 */ /* 0x000fec0003800000 */
[----:B------:R-:W-:Y:S01]  /*0c90*/  FSETP.GEU.AND P1, PT, |R3|, 4.2275390625, PT ;  /* 0x408748000300780b */ /* 0x000fe20003f2e200 */
[C---:B------:R-:W-:Y:S02]  /*0ca0*/  DADD R8, R2.reuse, +INF ;  /* 0x7ff0000002087429 */ /* 0x040fe40000000000 */
[----:B------:R-:W-:-:S08]  /*0cb0*/  DSETP.GEU.AND P0, PT, R2, RZ, PT ;  /* 0x000000ff0200722a */ /* 0x000fd00003f0e000 */
[----:B------:R-:W-:Y:S02]  /*0cc0*/  FSEL R8, R8, RZ, P0 ;  /* 0x000000ff08087208 */ /* 0x000fe40000000000 */
[----:B------:R-:W-:Y:S01]  /*0cd0*/  @!P1 LEA.HI R7, R6, R6, RZ, 0x1 ;  /* 0x0000000606079211 */ /* 0x000fe200078f08ff */
[----:B------:R-:W-:Y:S01]  /*0ce0*/  @!P1 IMAD.MOV.U32 R2, RZ, RZ, R12 ;  /* 0x000000ffff029224 */ /* 0x000fe200078e000c */
[----:B------:R-:W-:Y:S02]  /*0cf0*/  FSEL R9, R9, RZ, P0 ;  /* 0x000000ff09097208 */ /* 0x000fe40000000000 */
[----:B------:R-:W-:-:S05]  /*0d00*/  @!P1 SHF.R.S32.HI R7, RZ, 0x1, R7 ;  /* 0x00000001ff079819 */ /* 0x000fca0000011407 */
[----:B------:R-:W-:Y:S02]  /*0d10*/  @!P1 IMAD.IADD R6, R6, 0x1, -R7 ;  /* 0x0000000106069824 */ /* 0x000fe400078e0a07 */
[----:B------:R-:W-:-:S03]  /*0d20*/  @!P1 IMAD R3, R7, 0x100000, R13 ;  /* 0x0010000007039824 */ /* 0x000fc600078e020d */
[----:B------:R-:W-:Y:S01]  /*0d30*/  @!P1 LEA R7, R6, 0x3ff00000, 0x14 ;  /* 0x3ff0000006079811 */ /* 0x000fe200078ea0ff */
[----:B------:R-:W-:-:S06]  /*0d40*/  @!P1 IMAD.MOV.U32 R6, RZ, RZ, RZ ;  /* 0x000000ffff069224 */ /* 0x000fcc00078e00ff */
[----:B------:R-:W-:-:S11]  /*0d50*/  @!P1 DMUL R8, R2, R6 ;  /* 0x0000000602089228 */ /* 0x000fd60000000000 */
.L_x_8:
[----:B------:R-:W-:Y:S05]  /*0d60*/  BSYNC.RECONVERGENT B0 ;  /* 0x0000000000007941 */ /* 0x000fea0003800200 */
.L_x_7:
[----:B------:R-:W-:Y:S01]  /*0d70*/  DMUL R4, R4, R8 ;  /* 0x0000000804047228 */ /* 0x000fe20000000000 */
[----:B0-----:R-:W-:-:S06]  /*0d80*/  IMAD.WIDE R10, R0, 0x8, R10 ;  /* 0x00000008000a7825 */ /* 0x001fcc00078e020a */
[----:B------:R-:W-:Y:S01]  /*0d90*/  STG.E.64 desc[UR4][R10.64], R4 ;  /* 0x000000040a007986 */ /* 0x000fe2000c101b04 */
[----:B------:R-:W-:Y:S05]  /*0da0*/  EXIT ;  /* 0x000000000000794d */ /* 0x000fea0003800000 */
        .weak           $__internal_0_$__cuda_sm20_div_rn_f64_full
        .type           $__internal_0_$__cuda_sm20_div_rn_f64_full,@function
        .size           $__internal_0_$__cuda_sm20_div_rn_f64_full,(.L_x_15 - $__internal_0_$__cuda_sm20_div_rn_f64_full)
$__internal_0_$__cuda_sm20_div_rn_f64_full:
[C---:B------:R-:W-:Y:S01]  /*0db0*/  FSETP.GEU.AND P0, PT, |R9|.reuse, 1.469367938527859385e-39, PT ;  /* 0x001000000900780b */ /* 0x040fe20003f0e200 */
[----:B------:R-:W-:Y:S01]  /*0dc0*/  IMAD.MOV.U32 R20, RZ, RZ, 0x1 ;  /* 0x00000001ff147424 */ /* 0x000fe200078e00ff */
[----:B------:R-:W-:Y:S01]  /*0dd0*/  LOP3.LUT R2, R9, 0x800fffff, RZ, 0xc0, !PT ;  /* 0x800fffff09027812 */ /* 0x000fe200078ec0ff */
[----:B------:R-:W-:Y:S01]  /*0de0*/  BSSY.RECONVERGENT B1, `(.L_x_9) ;  /* 0x0000055000017945 */ /* 0x000fe20003800200 */
[C---:B------:R-:W-:Y:S02]  /*0df0*/  FSETP.GEU.AND P2, PT, |R11|.reuse, 1.469367938527859385e-39, PT ;  /* 0x001000000b00780b */ /* 0x040fe40003f4e200 */
[----:B------:R-:W-:Y:S01]  /*0e00*/  LOP3.LUT R3, R2, 0x3ff00000, RZ, 0xfc, !PT ;  /* 0x3ff0000002037812 */ /* 0x000fe200078efcff */
[----:B------:R-:W-:Y:S01]  /*0e10*/  IMAD.MOV.U32 R2, RZ, RZ, R8 ;  /* 0x000000ffff027224 */ /* 0x000fe200078e0008 */
[----:B------:R-:W-:Y:S02]  /*0e20*/  LOP3.LUT R16, R11, 0x7ff00000, RZ, 0xc0, !PT ;  /* 0x7ff000000b107812 */ /* 0x000fe400078ec0ff */
[----:B------:R-:W-:-:S03]  /*0e30*/  LOP3.LUT R17, R9, 0x7ff00000, RZ, 0xc0, !PT ;  /* 0x7ff0000009117812 */ /* 0x000fc600078ec0ff */
[----:B------:R-:W-:Y:S01]  /*0e40*/  @!P0 DMUL R2, R8, 8.98846567431157953865e+307 ;  /* 0x7fe0000008028828 */ /* 0x000fe20000000000 */
[C---:B------:R-:W-:Y:S01]  /*0e50*/  ISETP.GE.U32.AND P1, PT, R16.reuse, R17, PT ;  /* 0x000000111000720c */ /* 0x040fe20003f26070 */
[----:B------:R-:W-:Y:S02]  /*0e60*/  IMAD.MOV.U32 R26, RZ, RZ, R17 ;  /* 0x000000ffff1a7224 */ /* 0x000fe400078e0011 */
[----:B------:R-:W-:Y:S01]  /*0e70*/  @!P2 LOP3.LUT R15, R9, 0x7ff00000, RZ, 0xc0, !PT ;  /* 0x7ff00000090fa812 */ /* 0x000fe200078ec0ff */
[----:B------:R-:W-:Y:S01]  /*0e80*/  @!P2 IMAD.MOV.U32 R24, RZ, RZ, RZ ;  /* 0x000000ffff18a224 */ /* 0x000fe200078e00ff */
[----:B------:R-:W0:Y:S02]  /*0e90*/  MUFU.RCP64H R21, R3 ;  /* 0x0000000300157308 */ /* 0x000e240000001800 */
[----:B------:R-:W-:Y:S01]  /*0ea0*/  @!P2 ISETP.GE.U32.AND P3, PT, R16, R15, PT ;  /* 0x0000000f1000a20c */ /* 0x000fe20003f66070 */
[----:B------:R-:W-:Y:S01]  /*0eb0*/  IMAD.MOV.U32 R15, RZ, RZ, 0x1ca00000 ;  /* 0x1ca00000ff0f7424 */ /* 0x000fe200078e00ff */
[----:B------:R-:W-:-:S04]  /*0ec0*/  @!P0 LOP3.LUT R26, R3, 0x7ff00000, RZ, 0xc0, !PT ;  /* 0x7ff00000031a8812 */ /* 0x000fc800078ec0ff */
[----:B------:R-:W-:-:S04]  /*0ed0*/  @!P2 SEL R19, R15, 0x63400000, !P3 ;  /* 0x634000000f13a807 */ /* 0x000fc80005800000 */
[----:B------:R-:W-:-:S04]  /*0ee0*/  @!P2 LOP3.LUT R19, R19, 0x80000000, R11, 0xf8, !PT ;  /* 0x800000001313a812 */ /* 0x000fc800078ef80b */
[----:B------:R-:W-:Y:S01]  /*0ef0*/  @!P2 LOP3.LUT R25, R19, 0x100000, RZ, 0xfc, !PT ;  /* 0x001000001319a812 */ /* 0x000fe200078efcff */
[----:B0-----:R-:W-:Y:S01]  /*0f00*/  DFMA R12, R20, -R2, 1 ;  /* 0x3ff00000140c742b */ /* 0x001fe20000000802 */
[----:B------:R-:W-:-:S07]  /*0f10*/  IMAD.MOV.U32 R19, RZ, RZ, R16 ;  /* 0x000000ffff137224 */ /* 0x000fce00078e0010 */
[----:B------:R-:W-:-:S08]  /*0f20*/  DFMA R12, R12, R12, R12 ;  /* 0x0000000c0c0c722b */ /* 0x000fd0000000000c */
[----:B------:R-:W-:Y:S01]  /*0f30*/  DFMA R20, R20, R12, R20 ;  /* 0x0000000c1414722b */ /* 0x000fe20000000014 */
[----:B------:R-:W-:Y:S02]  /*0f40*/  SEL R13, R15, 0x63400000, !P1 ;  /* 0x634000000f0d7807 */ /* 0x000fe40004800000 */
[----:B------:R-:W-:Y:S02]  /*0f50*/  MOV R12, R10 ;  /* 0x0000000a000c7202 */ /* 0x000fe40000000f00 */
[----:B------:R-:W-:-:S03]  /*0f60*/  LOP3.LUT R13, R13, 0x800fffff, R11, 0xf8, !PT ;  /* 0x800fffff0d0d7812 */ /* 0x000fc600078ef80b */
[----:B------:R-:W-:-:S03]  /*0f70*/  DFMA R22, R20, -R2, 1 ;  /* 0x3ff000001416742b */ /* 0x000fc60000000802 */
[----:B------:R-:W-:-:S05]  /*0f80*/  @!P2 DFMA R12, R12, 2, -R24 ;  /* 0x400000000c0ca82b */ /* 0x000fca0000000818 */
[----:B------:R-:W-:-:S05]  /*0f90*/  DFMA R22, R20, R22, R20 ;  /* 0x000000161416722b */ /* 0x000fca0000000014 */
[----:B------:R-:W-:-:S03]  /*0fa0*/  @!P2 LOP3.LUT R19, R13, 0x7ff00000, RZ, 0xc0, !PT ;  /* 0x7ff000000d13a812 */ /* 0x000fc600078ec0ff */
[----:B------:R-:W-:Y:S02]  /*0fb0*/  DMUL R20, R22, R12 ;  /* 0x0000000c16147228 */ /* 0x000fe40000000000 */
[----:B------:R-:W-:-:S05]  /*0fc0*/  VIADD R17, R19, 0xffffffff ;  /* 0xffffffff13117836 */ /* 0x000fca0000000000 */
[----:B------:R-:W-:Y:S01]  /*0fd0*/  ISETP.GT.U32.AND P0, PT, R17, 0x7feffffe, PT ;  /* 0x7feffffe1100780c */ /* 0x000fe20003f04070 */
[----:B------:R-:W-:Y:S01]  /*0fe0*/  VIADD R17, R26, 0xffffffff ;  /* 0xffffffff1a117836 */ /* 0x000fe20000000000 */
[----:B------:R-:W-:-:S04]  /*0ff0*/  DFMA R24, R20, -R2, R12 ;  /* 0x800000021418722b */ /* 0x000fc8000000000c */
[----:B------:R-:W-:-:S04]  /*1000*/  ISETP.GT.U32.OR P0, PT, R17, 0x7feffffe, P0 ;  /* 0x7feffffe1100780c */ /* 0x000fc80000704470 */
[----:B------:R-:W-:-:S09]  /*1010*/  DFMA R24, R22, R24, R20 ;  /* 0x000000181618722b */ /* 0x000fd20000000014 */
[----:B------:R-:W-:Y:S05]  /*1020*/  @P0 BRA `(.L_x_10) ;  /* 0x00000000006c0947 */ /* 0x000fea0003800000 */
[----:B------:R-:W-:Y:S01]  /*1030*/  LOP3.LUT R11, R9, 0x7ff00000, RZ, 0xc0, !PT ;  /* 0x7ff00000090b7812 */ /* 0x000fe200078ec0ff */
[----:B------:R-:W-:-:S03]  /*1040*/  IMAD.MOV.U32 R20, RZ, RZ, RZ ;  /* 0x000000ffff147224 */ /* 0x000fc600078e00ff */
[CC--:B------:R-:W-:Y:S02]  /*1050*/  VIADDMNMX R10, R16.reuse, -R11.reuse, 0xb9600000, !PT ;  /* 0xb9600000100a7446 */ /* 0x0c0fe4000780090b */
[----:B------:R-:W-:Y:S02]  /*1060*/  ISETP.GE.U32.AND P0, PT, R16, R11, PT ;  /* 0x0000000b1000720c */ /* 0x000fe40003f06070 */
[----:B------:R-:W-:Y:S02]  /*1070*/  VIMNMX R10, PT, PT, R10, 0x46a00000, PT ;  /* 0x46a000000a0a7848 */ /* 0x000fe40003fe0100 */
[----:B------:R-:W-:-:S05]  /*1080*/  SEL R15, R15, 0x63400000, !P0 ;  /* 0x634000000f0f7807 */ /* 0x000fca0004000000 */
[----:B------:R-:W-:-:S04]  /*1090*/  IMAD.IADD R10, R10, 0x1, -R15 ;  /* 0x000000010a0a7824 */ /* 0x000fc800078e0a0f */
[----:B------:R-:W-:-:S06]  /*10a0*/  VIADD R21, R10, 0x7fe00000 ;  /* 0x7fe000000a157836 */ /* 0x000fcc0000000000 */
[----:B------:R-:W-:-:S10]  /*10b0*/  DMUL R16, R24, R20 ;  /* 0x0000001418107228 */ /* 0x000fd40000000000 */
[----:B------:R-:W-:-:S13]  /*10c0*/  FSETP.GTU.AND P0, PT, |R17|, 1.469367938527859385e-39, PT ;  /* 0x001000001100780b */ /* 0x000fda0003f0c200 */
[----:B------:R-:W-:Y:S05]  /*10d0*/  @P0 BRA `(.L_x_11) ;  /* 0x0000000000940947 */ /* 0x000fea0003800000 */
[----:B------:R-:W-:Y:S01]  /*10e0*/  DFMA R2, R24, -R2, R12 ;  /* 0x800000021802722b */ /* 0x000fe2000000000c */
[----:B------:R-:W-:-:S09]  /*10f0*/  IMAD.MOV.U32 R20, RZ, RZ, RZ ;  /* 0x000000ffff147224 */ /* 0x000fd200078e00ff */
[C---:B------:R-:W-:Y:S02]  /*1100*/  FSETP.NEU.AND P0, PT, R3.reuse, RZ, PT ;  /* 0x000000ff0300720b */ /* 0x040fe40003f0d000 */
[----:B------:R-:W-:-:S04]  /*1110*/  LOP3.LUT R9, R3, 0x80000000, R9, 0x48, !PT ;  /* 0x8000000003097812 */ /* 0x000fc800078e4809 */
[----:B------:R-:W-:-:S07]  /*1120*/  LOP3.LUT R21, R9, R21, RZ, 0xfc, !PT ;  /* 0x0000001509157212 */ /* 0x000fce00078efcff */
[----:B------:R-:W-:Y:S05]  /*1130*/  @!P0 BRA `(.L_x_11) ;  /* 0x00000000007c8947 */ /* 0x000fea0003800000 */
[----:B------:R-:W-:Y:S01]  /*1140*/  IMAD.MOV R3, RZ, RZ, -R10 ;  /* 0x000000ffff037224 */ /* 0x000fe200078e0a0a */
[----:B------:R-:W-:Y:S01]  /*1150*/  DMUL.RP R20, R24, R20 ;  /* 0x0000001418147228 */ /* 0x000fe20000008000 */
[----:B------:R-:W-:-:S06]  /*1160*/  IMAD.MOV.U32 R2, RZ, RZ, RZ ;  /* 0x000000ffff027224 */ /* 0x000fcc00078e00ff */
[----:B------:R-:W-:-:S03]  /*1170*/  DFMA R2, R16, -R2, R24 ;  /* 0x800000021002722b */ /* 0x000fc60000000018 */
[----:B------:R-:W-:-:S03]  /*1180*/  LOP3.LUT R9, R21, R9, RZ, 0x3c, !PT ;  /* 0x0000000915097212 */ /* 0x000fc600078e3cff */
[----:B------:R-:W-:-:S04]  /*1190*/  IADD3 R2, PT, PT, -R10, -0x43300000, RZ ;  /* 0xbcd000000a027810 */ /* 0x000fc80007ffe1ff */
[----:B------:R-:W-:-:S04]  /*11a0*/  FSETP.NEU.AND P0, PT, |R3|, R2, PT ;  /* 0x000000020300720b */ /* 0x000fc80003f0d200 */
[----:B------:R-:W-:Y:S02]  /*11b0*/  FSEL R16, R20, R16, !P0 ;  /* 0x0000001014107208 */ /* 0x000fe40004000000 */
[----:B------:R-:W-:Y:S01]  /*11c0*/  FSEL R17, R9, R17, !P0 ;  /* 0x0000001109117208 */ /* 0x000fe20004000000 */
[----:B------:R-:W-:Y:S06]  /*11d0*/  BRA `(.L_x_11) ;  /* 0x0000000000547947 */ /* 0x000fec0003800000 */
.L_x_10:
[----:B------:R-:W-:-:S14]  /*11e0*/  DSETP.NAN.AND P0, PT, R10, R10, PT ;  /* 0x0000000a0a00722a */ /* 0x000fdc0003f08000 */
[----:B------:R-:W-:Y:S05]  /*11f0*/  @P0 BRA `(.L_x_12) ;  /* 0x0000000000440947 */ /* 0x000fea0003800000 */
[----:B------:R-:W-:-:S14]  /*1200*/  DSETP.NAN.AND P0, PT, R8, R8, PT ;  /* 0x000000080800722a */ /* 0x000fdc0003f08000 */
[----:B------:R-:W-:Y:S05]  /*1210*/  @P0 BRA `(.L_x_13) ;  /* 0x0000000000300947 */ /* 0x000fea0003800000 */
[----:B------:R-:W-:Y:S01]  /*1220*/  ISETP.NE.AND P0, PT, R19, R26, PT ;  /* 0x0000001a1300720c */ /* 0x000fe20003f05270 */
[----:B------:R-:W-:Y:S01]  /*1230*/  IMAD.MOV.U32 R17, RZ, RZ, -0x80000 ;  /* 0xfff80000ff117424 */ /* 0x000fe200078e00ff */
[----:B------:R-:W-:-:S11]  /*1240*/  MOV R16, 0x0 ;  /* 0x0000000000107802 */ /* 0x000fd60000000f00 */
[----:B------:R-:W-:Y:S05]  /*1250*/  @!P0 BRA `(.L_x_11) ;  /* 0x0000000000348947 */ /* 0x000fea0003800000 */
[----:B------:R-:W-:Y:S02]  /*1260*/  ISETP.NE.AND P0, PT, R19, 0x7ff00000, PT ;  /* 0x7ff000001300780c */ /* 0x000fe40003f05270 */
[----:B------:R-:W-:Y:S02]  /*1270*/  LOP3.LUT R17, R11, 0x80000000, R9, 0x48, !PT ;  /* 0x800000000b117812 */ /* 0x000fe400078e4809 */
[----:B------:R-:W-:-:S13]  /*1280*/  ISETP.EQ.OR P0, PT, R26, RZ, !P0 ;  /* 0x000000ff1a00720c */ /* 0x000fda0004702670 */
[----:B------:R-:W-:Y:S01]  /*1290*/  @P0 LOP3.LUT R2, R17, 0x7ff00000, RZ, 0xfc, !PT ;  /* 0x7ff0000011020812 */ /* 0x000fe200078efcff */
[----:B------:R-:W-:Y:S02]  /*12a0*/  @!P0 IMAD.MOV.U32 R16, RZ, RZ, RZ ;  /* 0x000000ffff108224 */ /* 0x000fe400078e00ff */
[----:B------:R-:W-:Y:S02]  /*12b0*/  @P0 IMAD.MOV.U32 R16, RZ, RZ, RZ ;  /* 0x000000ffff100224 */ /* 0x000fe400078e00ff */
[----:B------:R-:W-:Y:S01]  /*12c0*/  @P0 IMAD.MOV.U32 R17, RZ, RZ, R2 ;  /* 0x000000ffff110224 */ /* 0x000fe200078e0002 */
[----:B------:R-:W-:Y:S06]  /*12d0*/  BRA `(.L_x_11) ;  /* 0x0000000000147947 */ /* 0x000fec0003800000 */
.L_x_13:
[----:B------:R-:W-:Y:S01]  /*12e0*/  LOP3.LUT R17, R9, 0x80000, RZ, 0xfc, !PT ;  /* 0x0008000009117812 */ /* 0x000fe200078efcff */
[----:B------:R-:W-:Y:S01]  /*12f0*/  IMAD.MOV.U32 R16, RZ, RZ, R8 ;  /* 0x000000ffff107224 */ /* 0x000fe200078e0008 */
[----:B------:R-:W-:Y:S06]  /*1300*/  BRA `(.L_x_11) ;  /* 0x0000000000087947 */ /* 0x000fec0003800000 */
.L_x_12:
[----:B------:R-:W-:Y:S01]  /*1310*/  LOP3.LUT R17, R11, 0x80000, RZ, 0xfc, !PT ;  /* 0x000800000b117812 */ /* 0x000fe200078efcff */
[----:B------:R-:W-:-:S07]  /*1320*/  IMAD.MOV.U32 R16, RZ, RZ, R10 ;  /* 0x000000ffff107224 */ /* 0x000fce00078e000a */
.L_x_11:
[----:B------:R-:W-:Y:S05]  /*1330*/  BSYNC.RECONVERGENT B1 ;  /* 0x0000000000017941 */ /* 0x000fea0003800200 */
.L_x_9:
[----:B------:R-:W-:Y:S02]  /*1340*/  IMAD.MOV.U32 R19, RZ, RZ, 0x0 ;  /* 0x00000000ff137424 */ /* 0x000fe400078e00ff */
[----:B------:R-:W-:Y:S02]  /*1350*/  IMAD.MOV.U32 R2, RZ, RZ, R16 ;  /* 0x000000ffff027224 */ /* 0x000fe400078e0010 */
[----:B------:R-:W-:Y:S01]  /*1360*/  IMAD.MOV.U32 R3, RZ, RZ, R17 ;  /* 0x000000ffff037224 */ /* 0x000fe200078e0011 */
[----:B------:R-:W-:Y:S06]  /*1370*/  RET.REL.NODEC R18 `(_Z10interpExpoPdS_S_S_PiS_i) ;  /* 0xffffffec12207950 */ /* 0x000fec0003c3ffff */
.L_x_14:
[----:B------:R-:W-:-:S00]  /*1380*/  BRA `(.L_x_14) ;  /* 0xfffffffc00fc7947 */ /* 0x000fc0000383ffff */
[----:B------:R-:W-:-:S00]  /*1390*/  NOP ;  /* 0x0000000000007918 */ /* 0x000fc00000000000 */
        /* <DEDUP_REMOVED lines=14> */
.L_x_15:


//--------------------- .nv.shared.reserved.0     --------------------------
	.section	.nv.shared.reserved.0,"aw",@nobits
	.weak		__nv_reservedSMEM_offset_0_alias
	.size		__nv_reservedSMEM_offset_0_alias, 0, 64
	.other		__nv_reservedSMEM_offset_0_alias,@"STO_CUDA_RESERVED_SHARED STV_DEFAULT"
__nv_reservedSMEM_offset_0_alias:
	.zero		0
	.zero		64


//--------------------- .nv.constant0._Z10interpExpoPdS_S_S_PiS_i --------------------------
	.section	.nv.constant0._Z10interpExpoPdS_S_S_PiS_i,"a",@progbits
	.sectionflags	@""
	.align	4
.nv.constant0._Z10interpExpoPdS_S_S_PiS_i:
	.zero		948


//--------------------- SYMBOLS --------------------------

	.type		.nv.reservedSmem.offset0,@object
	.size		.nv.reservedSmem.offset0,0x4
